//
// Generated by NVIDIA NVVM Compiler
//
// Compiler Build ID: CL-36424714
// Cuda compilation tools, release 13.0, V13.0.88
// Based on NVVM 20.0.0
//

.version 9.0
.target sm_100
.address_size 64

	// .globl	_ZN3cub18CUB_300001_SM_10006detail11EmptyKernelIvEEvv
.global .align 1 .b8 _ZN34_INTERNAL_aa84df6d_4_k_cu_42071c9e4cuda3std3__45__cpo5beginE[1];
.global .align 1 .b8 _ZN34_INTERNAL_aa84df6d_4_k_cu_42071c9e4cuda3std3__45__cpo3endE[1];
.global .align 1 .b8 _ZN34_INTERNAL_aa84df6d_4_k_cu_42071c9e4cuda3std3__45__cpo6cbeginE[1];
.global .align 1 .b8 _ZN34_INTERNAL_aa84df6d_4_k_cu_42071c9e4cuda3std3__45__cpo4cendE[1];
.global .align 1 .b8 _ZN34_INTERNAL_aa84df6d_4_k_cu_42071c9e4cuda3std3__45__cpo6rbeginE[1];
.global .align 1 .b8 _ZN34_INTERNAL_aa84df6d_4_k_cu_42071c9e4cuda3std3__45__cpo4rendE[1];
.global .align 1 .b8 _ZN34_INTERNAL_aa84df6d_4_k_cu_42071c9e4cuda3std3__45__cpo7crbeginE[1];
.global .align 1 .b8 _ZN34_INTERNAL_aa84df6d_4_k_cu_42071c9e4cuda3std3__45__cpo5crendE[1];
.global .align 1 .b8 _ZN34_INTERNAL_aa84df6d_4_k_cu_42071c9e4cuda3std3__436_GLOBAL__N__aa84df6d_4_k_cu_42071c9e6ignoreE[1];
.global .align 1 .b8 _ZN34_INTERNAL_aa84df6d_4_k_cu_42071c9e4cuda3std3__419piecewise_constructE[1];
.global .align 1 .b8 _ZN34_INTERNAL_aa84df6d_4_k_cu_42071c9e4cuda3std3__48in_placeE[1];
.global .align 1 .b8 _ZN34_INTERNAL_aa84df6d_4_k_cu_42071c9e4cuda3std3__420unreachable_sentinelE[1];
.global .align 1 .b8 _ZN34_INTERNAL_aa84df6d_4_k_cu_42071c9e4cuda3std3__47nulloptE[1];
.global .align 1 .b8 _ZN34_INTERNAL_aa84df6d_4_k_cu_42071c9e4cuda3std3__48unexpectE[1];
.global .align 1 .b8 _ZN34_INTERNAL_aa84df6d_4_k_cu_42071c9e4cuda3std6ranges3__45__cpo4swapE[1];
.global .align 1 .b8 _ZN34_INTERNAL_aa84df6d_4_k_cu_42071c9e4cuda3std6ranges3__45__cpo9iter_moveE[1];
.global .align 1 .b8 _ZN34_INTERNAL_aa84df6d_4_k_cu_42071c9e4cuda3std6ranges3__45__cpo5beginE[1];
.global .align 1 .b8 _ZN34_INTERNAL_aa84df6d_4_k_cu_42071c9e4cuda3std6ranges3__45__cpo3endE[1];
.global .align 1 .b8 _ZN34_INTERNAL_aa84df6d_4_k_cu_42071c9e4cuda3std6ranges3__45__cpo6cbeginE[1];
.global .align 1 .b8 _ZN34_INTERNAL_aa84df6d_4_k_cu_42071c9e4cuda3std6ranges3__45__cpo4cendE[1];
.global .align 1 .b8 _ZN34_INTERNAL_aa84df6d_4_k_cu_42071c9e4cuda3std6ranges3__45__cpo7advanceE[1];
.global .align 1 .b8 _ZN34_INTERNAL_aa84df6d_4_k_cu_42071c9e4cuda3std6ranges3__45__cpo9iter_swapE[1];
.global .align 1 .b8 _ZN34_INTERNAL_aa84df6d_4_k_cu_42071c9e4cuda3std6ranges3__45__cpo4nextE[1];
.global .align 1 .b8 _ZN34_INTERNAL_aa84df6d_4_k_cu_42071c9e4cuda3std6ranges3__45__cpo4prevE[1];
.global .align 1 .b8 _ZN34_INTERNAL_aa84df6d_4_k_cu_42071c9e4cuda3std6ranges3__45__cpo4dataE[1];
.global .align 1 .b8 _ZN34_INTERNAL_aa84df6d_4_k_cu_42071c9e4cuda3std6ranges3__45__cpo5cdataE[1];
.global .align 1 .b8 _ZN34_INTERNAL_aa84df6d_4_k_cu_42071c9e4cuda3std6ranges3__45__cpo4sizeE[1];
.global .align 1 .b8 _ZN34_INTERNAL_aa84df6d_4_k_cu_42071c9e4cuda3std6ranges3__45__cpo5ssizeE[1];
.global .align 1 .b8 _ZN34_INTERNAL_aa84df6d_4_k_cu_42071c9e4cuda3std6ranges3__45__cpo8distanceE[1];
.global .align 1 .b8 _ZN34_INTERNAL_aa84df6d_4_k_cu_42071c9e6thrust24THRUST_300001_SM_1000_NS8cuda_cub3parE[1];
.global .align 1 .b8 _ZN34_INTERNAL_aa84df6d_4_k_cu_42071c9e6thrust24THRUST_300001_SM_1000_NS8cuda_cub10par_nosyncE[1];
.global .align 1 .b8 _ZN34_INTERNAL_aa84df6d_4_k_cu_42071c9e6thrust24THRUST_300001_SM_1000_NS6system6detail10sequential3seqE[1];
.global .align 1 .b8 _ZN34_INTERNAL_aa84df6d_4_k_cu_42071c9e6thrust24THRUST_300001_SM_1000_NS6system3cpp3parE[1];
.global .align 1 .b8 _ZN34_INTERNAL_aa84df6d_4_k_cu_42071c9e6thrust24THRUST_300001_SM_1000_NS12placeholders2_1E[1];
.global .align 1 .b8 _ZN34_INTERNAL_aa84df6d_4_k_cu_42071c9e6thrust24THRUST_300001_SM_1000_NS12placeholders2_2E[1];
.global .align 1 .b8 _ZN34_INTERNAL_aa84df6d_4_k_cu_42071c9e6thrust24THRUST_300001_SM_1000_NS12placeholders2_3E[1];
.global .align 1 .b8 _ZN34_INTERNAL_aa84df6d_4_k_cu_42071c9e6thrust24THRUST_300001_SM_1000_NS12placeholders2_4E[1];
.global .align 1 .b8 _ZN34_INTERNAL_aa84df6d_4_k_cu_42071c9e6thrust24THRUST_300001_SM_1000_NS12placeholders2_5E[1];
.global .align 1 .b8 _ZN34_INTERNAL_aa84df6d_4_k_cu_42071c9e6thrust24THRUST_300001_SM_1000_NS12placeholders2_6E[1];
.global .align 1 .b8 _ZN34_INTERNAL_aa84df6d_4_k_cu_42071c9e6thrust24THRUST_300001_SM_1000_NS12placeholders2_7E[1];
.global .align 1 .b8 _ZN34_INTERNAL_aa84df6d_4_k_cu_42071c9e6thrust24THRUST_300001_SM_1000_NS12placeholders2_8E[1];
.global .align 1 .b8 _ZN34_INTERNAL_aa84df6d_4_k_cu_42071c9e6thrust24THRUST_300001_SM_1000_NS12placeholders2_9E[1];
.global .align 1 .b8 _ZN34_INTERNAL_aa84df6d_4_k_cu_42071c9e6thrust24THRUST_300001_SM_1000_NS12placeholders3_10E[1];
.global .align 1 .b8 _ZN34_INTERNAL_aa84df6d_4_k_cu_42071c9e6thrust24THRUST_300001_SM_1000_NS3seqE[1];
.global .align 1 .b8 _ZN34_INTERNAL_aa84df6d_4_k_cu_42071c9e6thrust24THRUST_300001_SM_1000_NS6deviceE[1];

.visible .entry _ZN3cub18CUB_300001_SM_10006detail11EmptyKernelIvEEvv()
{


	ret;

}
	// .globl	_ZN5janus18boolIndexGetKernelEPbiiS0_
.visible .entry _ZN5janus18boolIndexGetKernelEPbiiS0_(
	.param .u64 .ptr .align 1 _ZN5janus18boolIndexGetKernelEPbiiS0__param_0,
	.param .u32 _ZN5janus18boolIndexGetKernelEPbiiS0__param_1,
	.param .u32 _ZN5janus18boolIndexGetKernelEPbiiS0__param_2,
	.param .u64 .ptr .align 1 _ZN5janus18boolIndexGetKernelEPbiiS0__param_3
)
{
	.reg .pred 	%p<4>;
	.reg .b16 	%rs<2>;
	.reg .b32 	%r<8>;
	.reg .b64 	%rd<9>;

	ld.param.u64 	%rd1, [_ZN5janus18boolIndexGetKernelEPbiiS0__param_0];
	ld.param.u32 	%r2, [_ZN5janus18boolIndexGetKernelEPbiiS0__param_1];
	ld.param.u32 	%r3, [_ZN5janus18boolIndexGetKernelEPbiiS0__param_2];
	ld.param.u64 	%rd2, [_ZN5janus18boolIndexGetKernelEPbiiS0__param_3];
	mov.u32 	%r4, %tid.x;
	mov.u32 	%r5, %ctaid.x;
	mov.u32 	%r6, %ntid.x;
	mad.lo.s32 	%r1, %r5, %r6, %r4;
	setp.lt.s32 	%p1, %r1, %r2;
	setp.ge.s32 	%p2, %r1, %r3;
	or.pred  	%p3, %p1, %p2;
	@%p3 bra 	$L__BB1_2;
	cvta.to.global.u64 	%rd3, %rd1;
	cvta.to.global.u64 	%rd4, %rd2;
	cvt.s64.s32 	%rd5, %r1;
	add.s64 	%rd6, %rd3, %rd5;
	ld.global.u8 	%rs1, [%rd6];
	sub.s32 	%r7, %r1, %r2;
	cvt.s64.s32 	%rd7, %r7;
	add.s64 	%rd8, %rd4, %rd7;
	st.global.u8 	[%rd8], %rs1;
$L__BB1_2:
	ret;

}
	// .globl	_ZN5janus18boolIndexPutKernelEPbiiS0_
.visible .entry _ZN5janus18boolIndexPutKernelEPbiiS0_(
	.param .u64 .ptr .align 1 _ZN5janus18boolIndexPutKernelEPbiiS0__param_0,
	.param .u32 _ZN5janus18boolIndexPutKernelEPbiiS0__param_1,
	.param .u32 _ZN5janus18boolIndexPutKernelEPbiiS0__param_2,
	.param .u64 .ptr .align 1 _ZN5janus18boolIndexPutKernelEPbiiS0__param_3
)
{
	.reg .pred 	%p<2>;
	.reg .b16 	%rs<2>;
	.reg .b32 	%r<9>;
	.reg .b64 	%rd<9>;

	ld.param.u64 	%rd1, [_ZN5janus18boolIndexPutKernelEPbiiS0__param_0];
	ld.param.u32 	%r2, [_ZN5janus18boolIndexPutKernelEPbiiS0__param_1];
	ld.param.u32 	%r3, [_ZN5janus18boolIndexPutKernelEPbiiS0__param_2];
	ld.param.u64 	%rd2, [_ZN5janus18boolIndexPutKernelEPbiiS0__param_3];
	mov.u32 	%r4, %tid.x;
	mov.u32 	%r5, %ctaid.x;
	mov.u32 	%r6, %ntid.x;
	mad.lo.s32 	%r1, %r5, %r6, %r4;
	sub.s32 	%r7, %r3, %r2;
	setp.ge.s32 	%p1, %r1, %r7;
	@%p1 bra 	$L__BB2_2;
	cvta.to.global.u64 	%rd3, %rd2;
	cvta.to.global.u64 	%rd4, %rd1;
	cvt.s64.s32 	%rd5, %r1;
	add.s64 	%rd6, %rd3, %rd5;
	ld.global.u8 	%rs1, [%rd6];
	add.s32 	%r8, %r2, %r1;
	cvt.s64.s32 	%rd7, %r8;
	add.s64 	%rd8, %rd4, %rd7;
	st.global.u8 	[%rd8], %rs1;
$L__BB2_2:
	ret;

}


// ===== COMPILED SASS (sm_100) =====

	.target	sm_100

	.elftype	@"ET_EXEC"


//--------------------- .note.nv.tkinfo           --------------------------
	.section	.note.nv.tkinfo,"",@"SHT_NOTE"
	.sectionflags	@"SHF_NOTE_NV_TKINFO"
	.tkinfo
        /*0018*/ 	.word	0x00000002
        /*0030*/ 	.string	""
        /*0030*/ 	.string	"ptxas"
        /*0030*/ 	.string	"Cuda compilation tools, release 13.0, V13.0.88"
        /*0030*/ 	.string	"Build cuda_13.0.r13.0/compiler.36424714_0"
        /*0030*/ 	.string	"-arch sm_100 -m 64 "



//--------------------- .note.nv.cuinfo           --------------------------
	.section	.note.nv.cuinfo,"",@"SHT_NOTE"
	.sectionflags	@"SHF_NOTE_NV_CUINFO"
        /*0018*/ 	.short	0x0002
        /*001a*/ 	.short	0x0064
        /*001c*/ 	.short	0x0082
	.zero		2


//--------------------- .nv.info                  --------------------------
	.section	.nv.info,"",@"SHT_CUDA_INFO"
	.align	4


	//----- nvinfo : EIATTR_REGCOUNT
	.align		4
        /*0000*/ 	.byte	0x04, 0x2f
        /*0002*/ 	.short	(.L_46 - .L_45)
	.align		4
.L_45:
        /*0004*/ 	.word	index@(_ZN3cub18CUB_300001_SM_10006detail11EmptyKernelIvEEvv)
        /*0008*/ 	.word	0x00000004


	//----- nvinfo : EIATTR_FRAME_SIZE
	.align		4
.L_46:
        /*000c*/ 	.byte	0x04, 0x11
        /*000e*/ 	.short	(.L_48 - .L_47)
	.align		4
.L_47:
        /*0010*/ 	.word	index@(_ZN3cub18CUB_300001_SM_10006detail11EmptyKernelIvEEvv)
        /*0014*/ 	.word	0x00000000


	//----- nvinfo : EIATTR_REGCOUNT
	.align		4
.L_48:
        /*0018*/ 	.byte	0x04, 0x2f
        /*001a*/ 	.short	(.L_50 - .L_49)
	.align		4
.L_49:
        /*001c*/ 	.word	index@(_ZN5janus18boolIndexGetKernelEPbiiS0_)
        /*0020*/ 	.word	0x00000008


	//----- nvinfo : EIATTR_FRAME_SIZE
	.align		4
.L_50:
        /*0024*/ 	.byte	0x04, 0x11
        /*0026*/ 	.short	(.L_52 - .L_51)
	.align		4
.L_51:
        /*0028*/ 	.word	index@(_ZN5janus18boolIndexGetKernelEPbiiS0_)
        /*002c*/ 	.word	0x00000000


	//----- nvinfo : EIATTR_REGCOUNT
	.align		4
.L_52:
        /*0030*/ 	.byte	0x04, 0x2f
        /*0032*/ 	.short	(.L_54 - .L_53)
	.align		4
.L_53:
        /*0034*/ 	.word	index@(_ZN5janus18boolIndexPutKernelEPbiiS0_)
        /*0038*/ 	.word	0x00000008


	//----- nvinfo : EIATTR_FRAME_SIZE
	.align		4
.L_54:
        /*003c*/ 	.byte	0x04, 0x11
        /*003e*/ 	.short	(.L_56 - .L_55)
	.align		4
.L_55:
        /*0040*/ 	.word	index@(_ZN5janus18boolIndexPutKernelEPbiiS0_)
        /*0044*/ 	.word	0x00000000


	//----- nvinfo : EIATTR_MIN_STACK_SIZE
	.align		4
.L_56:
        /*0048*/ 	.byte	0x04, 0x12
        /*004a*/ 	.short	(.L_58 - .L_57)
	.align		4
.L_57:
        /*004c*/ 	.word	index@(_ZN5janus18boolIndexPutKernelEPbiiS0_)
        /*0050*/ 	.word	0x00000000


	//----- nvinfo : EIATTR_MIN_STACK_SIZE
	.align		4
.L_58:
        /*0054*/ 	.byte	0x04, 0x12
        /*0056*/ 	.short	(.L_60 - .L_59)
	.align		4
.L_59:
        /*0058*/ 	.word	index@(_ZN5janus18boolIndexGetKernelEPbiiS0_)
        /*005c*/ 	.word	0x00000000


	//----- nvinfo : EIATTR_MIN_STACK_SIZE
	.align		4
.L_60:
        /*0060*/ 	.byte	0x04, 0x12
        /*0062*/ 	.short	(.L_62 - .L_61)
	.align		4
.L_61:
        /*0064*/ 	.word	index@(_ZN3cub18CUB_300001_SM_10006detail11EmptyKernelIvEEvv)
        /*0068*/ 	.word	0x00000000
.L_62:


//--------------------- .nv.compat                --------------------------
	.section	.nv.compat,"",@"SHT_CUDA_COMPAT_INFO"
	.align	4
        /*0000*/ 	.byte	0x02, 0x09, 0x00, 0x00, 0x02, 0x02, 0x01, 0x00, 0x02, 0x05, 0x05, 0x00, 0x03, 0x07, 0x01, 0x01
        /*0010*/ 	.byte	0x02, 0x03, 0x00, 0x00, 0x02, 0x06, 0x01, 0x00, 0x04, 0x0b, 0x08, 0x00, 0x09, 0x00, 0x00, 0x00
        /*0020*/ 	.byte	0x00, 0x00, 0x00, 0x00


//--------------------- .nv.info._ZN5janus18boolIndexPutKernelEPbiiS0_ --------------------------
	.section	.nv.info._ZN5janus18boolIndexPutKernelEPbiiS0_,"",@"SHT_CUDA_INFO"
	.sectionflags	@""
	.align	4


	//----- nvinfo : EIATTR_CUDA_API_VERSION
	.align		4
        /*0000*/ 	.byte	0x04, 0x37
        /*0002*/ 	.short	(.L_64 - .L_63)
.L_63:
        /*0004*/ 	.word	0x00000082


	//----- nvinfo : EIATTR_KPARAM_INFO
	.align		4
.L_64:
        /*0008*/ 	.byte	0x04, 0x17
        /*000a*/ 	.short	(.L_66 - .L_65)
.L_65:
        /*000c*/ 	.word	0x00000000
        /*0010*/ 	.short	0x0003
        /*0012*/ 	.short	0x0010
        /*0014*/ 	.byte	0x00, 0xf5, 0x21, 0x00


	//----- nvinfo : EIATTR_KPARAM_INFO
	.align		4
.L_66:
        /*0018*/ 	.byte	0x04, 0x17
        /*001a*/ 	.short	(.L_68 - .L_67)
.L_67:
        /*001c*/ 	.word	0x00000000
        /*0020*/ 	.short	0x0002
        /*0022*/ 	.short	0x000c
        /*0024*/ 	.byte	0x00, 0xf0, 0x11, 0x00


	//----- nvinfo : EIATTR_KPARAM_INFO
	.align		4
.L_68:
        /*0028*/ 	.byte	0x04, 0x17
        /*002a*/ 	.short	(.L_70 - .L_69)
.L_69:
        /*002c*/ 	.word	0x00000000
        /*0030*/ 	.short	0x0001
        /*0032*/ 	.short	0x0008
        /*0034*/ 	.byte	0x00, 0xf0, 0x11, 0x00


	//----- nvinfo : EIATTR_KPARAM_INFO
	.align		4
.L_70:
        /*0038*/ 	.byte	0x04, 0x17
        /*003a*/ 	.short	(.L_72 - .L_71)
.L_71:
        /*003c*/ 	.word	0x00000000
        /*0040*/ 	.short	0x0000
        /*0042*/ 	.short	0x0000
        /*0044*/ 	.byte	0x00, 0xf5, 0x21, 0x00


	//----- nvinfo : EIATTR_SPARSE_MMA_MASK
	.align		4
.L_72:
        /*0048*/ 	.byte	0x03, 0x50
        /*004a*/ 	.short	0x0000


	//----- nvinfo : EIATTR_MAXREG_COUNT
	.align		4
        /*004c*/ 	.byte	0x03, 0x1b
        /*004e*/ 	.short	0x00ff


	//----- nvinfo : EIATTR_MERCURY_ISA_VERSION
	.align		4
        /*0050*/ 	.byte	0x03, 0x5f
        /*0052*/ 	.short	0x0101


	//----- nvinfo : EIATTR_VRC_CTA_INIT_COUNT
	.align		4
        /*0054*/ 	.byte	0x02, 0x4a
	.zero		1
	.zero		1


	//----- nvinfo : EIATTR_EXIT_INSTR_OFFSETS
	.align		4
        /*0058*/ 	.byte	0x04, 0x1c
        /*005a*/ 	.short	(.L_74 - .L_73)


	//   ....[0]....
.L_73:
        /*005c*/ 	.word	0x00000080


	//   ....[1]....
        /*0060*/ 	.word	0x00000130


	//----- nvinfo : EIATTR_CBANK_PARAM_SIZE
	.align		4
.L_74:
        /*0064*/ 	.byte	0x03, 0x19
        /*0066*/ 	.short	0x0018


	//----- nvinfo : EIATTR_PARAM_CBANK
	.align		4
        /*0068*/ 	.byte	0x04, 0x0a
        /*006a*/ 	.short	(.L_76 - .L_75)
	.align		4
.L_75:
        /*006c*/ 	.word	index@(.nv.constant0._ZN5janus18boolIndexPutKernelEPbiiS0_)
        /*0070*/ 	.short	0x0380
        /*0072*/ 	.short	0x0018


	//----- nvinfo : EIATTR_SW_WAR
	.align		4
.L_76:
        /*0074*/ 	.byte	0x04, 0x36
        /*0076*/ 	.short	(.L_78 - .L_77)
.L_77:
        /*0078*/ 	.word	0x00000008
.L_78:


//--------------------- .nv.info._ZN5janus18boolIndexGetKernelEPbiiS0_ --------------------------
	.section	.nv.info._ZN5janus18boolIndexGetKernelEPbiiS0_,"",@"SHT_CUDA_INFO"
	.sectionflags	@""
	.align	4


	//----- nvinfo : EIATTR_CUDA_API_VERSION
	.align		4
        /*0000*/ 	.byte	0x04, 0x37
        /*0002*/ 	.short	(.L_80 - .L_79)
.L_79:
        /*0004*/ 	.word	0x00000082


	//----- nvinfo : EIATTR_KPARAM_INFO
	.align		4
.L_80:
        /*0008*/ 	.byte	0x04, 0x17
        /*000a*/ 	.short	(.L_82 - .L_81)
.L_81:
        /*000c*/ 	.word	0x00000000
        /*0010*/ 	.short	0x0003
        /*0012*/ 	.short	0x0010
        /*0014*/ 	.byte	0x00, 0xf5, 0x21, 0x00


	//----- nvinfo : EIATTR_KPARAM_INFO
	.align		4
.L_82:
        /*0018*/ 	.byte	0x04, 0x17
        /*001a*/ 	.short	(.L_84 - .L_83)
.L_83:
        /*001c*/ 	.word	0x00000000
        /*0020*/ 	.short	0x0002
        /*0022*/ 	.short	0x000c
        /*0024*/ 	.byte	0x00, 0xf0, 0x11, 0x00


	//----- nvinfo : EIATTR_KPARAM_INFO
	.align		4
.L_84:
        /*0028*/ 	.byte	0x04, 0x17
        /*002a*/ 	.short	(.L_86 - .L_85)
.L_85:
        /*002c*/ 	.word	0x00000000
        /*0030*/ 	.short	0x0001
        /*0032*/ 	.short	0x0008
        /*0034*/ 	.byte	0x00, 0xf0, 0x11, 0x00


	//----- nvinfo : EIATTR_KPARAM_INFO
	.align		4
.L_86:
        /*0038*/ 	.byte	0x04, 0x17
        /*003a*/ 	.short	(.L_88 - .L_87)
.L_87:
        /*003c*/ 	.word	0x00000000
        /*0040*/ 	.short	0x0000
        /*0042*/ 	.short	0x0000
        /*0044*/ 	.byte	0x00, 0xf5, 0x21, 0x00


	//----- nvinfo : EIATTR_SPARSE_MMA_MASK
	.align		4
.L_88:
        /*0048*/ 	.byte	0x03, 0x50
        /*004a*/ 	.short	0x0000


	//----- nvinfo : EIATTR_MAXREG_COUNT
	.align		4
        /*004c*/ 	.byte	0x03, 0x1b
        /*004e*/ 	.short	0x00ff


	//----- nvinfo : EIATTR_MERCURY_ISA_VERSION
	.align		4
        /*0050*/ 	.byte	0x03, 0x5f
        /*0052*/ 	.short	0x0101


	//----- nvinfo : EIATTR_VRC_CTA_INIT_COUNT
	.align		4
        /*0054*/ 	.byte	0x02, 0x4a
	.zero		1
	.zero		1


	//----- nvinfo : EIATTR_EXIT_INSTR_OFFSETS
	.align		4
        /*0058*/ 	.byte	0x04, 0x1c
        /*005a*/ 	.short	(.L_90 - .L_89)


	//   ....[0]....
.L_89:
        /*005c*/ 	.word	0x00000080


	//   ....[1]....
        /*0060*/ 	.word	0x00000130


	//----- nvinfo : EIATTR_CBANK_PARAM_SIZE
	.align		4
.L_90:
        /*0064*/ 	.byte	0x03, 0x19
        /*0066*/ 	.short	0x0018


	//----- nvinfo : EIATTR_PARAM_CBANK
	.align		4
        /*0068*/ 	.byte	0x04, 0x0a
        /*006a*/ 	.short	(.L_92 - .L_91)
	.align		4
.L_91:
        /*006c*/ 	.word	index@(.nv.constant0._ZN5janus18boolIndexGetKernelEPbiiS0_)
        /*0070*/ 	.short	0x0380
        /*0072*/ 	.short	0x0018


	//----- nvinfo : EIATTR_SW_WAR
	.align		4
.L_92:
        /*0074*/ 	.byte	0x04, 0x36
        /*0076*/ 	.short	(.L_94 - .L_93)
.L_93:
        /*0078*/ 	.word	0x00000008
.L_94:


//--------------------- .nv.info._ZN3cub18CUB_300001_SM_10006detail11EmptyKernelIvEEvv --------------------------
	.section	.nv.info._ZN3cub18CUB_300001_SM_10006detail11EmptyKernelIvEEvv,"",@"SHT_CUDA_INFO"
	.sectionflags	@""
	.align	4


	//----- nvinfo : EIATTR_CUDA_API_VERSION
	.align		4
        /*0000*/ 	.byte	0x04, 0x37
        /*0002*/ 	.short	(.L_96 - .L_95)
.L_95:
        /*0004*/ 	.word	0x00000082


	//----- nvinfo : EIATTR_SPARSE_MMA_MASK
	.align		4
.L_96:
        /*0008*/ 	.byte	0x03, 0x50
        /*000a*/ 	.short	0x0000


	//----- nvinfo : EIATTR_MAXREG_COUNT
	.align		4
        /*000c*/ 	.byte	0x03, 0x1b
        /*000e*/ 	.short	0x00ff


	//----- nvinfo : EIATTR_MERCURY_ISA_VERSION
	.align		4
        /*0010*/ 	.byte	0x03, 0x5f
        /*0012*/ 	.short	0x0101


	//----- nvinfo : EIATTR_VRC_CTA_INIT_COUNT
	.align		4
        /*0014*/ 	.byte	0x02, 0x4a
	.zero		1
	.zero		1


	//----- nvinfo : EIATTR_EXIT_INSTR_OFFSETS
	.align		4
        /*0018*/ 	.byte	0x04, 0x1c
        /*001a*/ 	.short	(.L_98 - .L_97)


	//   ....[0]....
.L_97:
        /*001c*/ 	.word	0x00000010


	//----- nvinfo : EIATTR_SW_WAR
	.align		4
.L_98:
        /*0020*/ 	.byte	0x04, 0x36
        /*0022*/ 	.short	(.L_100 - .L_99)
.L_99:
        /*0024*/ 	.word	0x00000008
.L_100:


//--------------------- .nv.callgraph             --------------------------
	.section	.nv.callgraph,"",@"SHT_CUDA_CALLGRAPH"
	.align	4
	.sectionentsize	8
	.align		4
        /*0000*/ 	.word	0x00000000
	.align		4
        /*0004*/ 	.word	0xffffffff
	.align		4
        /*0008*/ 	.word	0x00000000
	.align		4
        /*000c*/ 	.word	0xfffffffe
	.align		4
        /*0010*/ 	.word	0x00000000
	.align		4
        /*0014*/ 	.word	0xfffffffd
	.align		4
        /*0018*/ 	.word	0x00000000
	.align		4
        /*001c*/ 	.word	0xfffffffc


//--------------------- .nv.constant4             --------------------------
	.section	.nv.constant4,"a",@progbits
	.align	8
	.align		8
.nv.constant4:
        /*0000*/ 	.dword	_ZN34_INTERNAL_aa84df6d_4_k_cu_42071c9e4cuda3std3__45__cpo5beginE
	.align		8
        /*0008*/ 	.dword	_ZN34_INTERNAL_aa84df6d_4_k_cu_42071c9e4cuda3std3__45__cpo3endE
	.align		8
        /*0010*/ 	.dword	_ZN34_INTERNAL_aa84df6d_4_k_cu_42071c9e4cuda3std3__45__cpo6cbeginE
	.align		8
        /*0018*/ 	.dword	_ZN34_INTERNAL_aa84df6d_4_k_cu_42071c9e4cuda3std3__45__cpo4cendE
	.align		8
        /*0020*/ 	.dword	_ZN34_INTERNAL_aa84df6d_4_k_cu_42071c9e4cuda3std3__45__cpo6rbeginE
	.align		8
        /*0028*/ 	.dword	_ZN34_INTERNAL_aa84df6d_4_k_cu_42071c9e4cuda3std3__45__cpo4rendE
	.align		8
        /*0030*/ 	.dword	_ZN34_INTERNAL_aa84df6d_4_k_cu_42071c9e4cuda3std3__45__cpo7crbeginE
	.align		8
        /*0038*/ 	.dword	_ZN34_INTERNAL_aa84df6d_4_k_cu_42071c9e4cuda3std3__45__cpo5crendE
	.align		8
        /*0040*/ 	.dword	_ZN34_INTERNAL_aa84df6d_4_k_cu_42071c9e4cuda3std3__436_GLOBAL__N__aa84df6d_4_k_cu_42071c9e6ignoreE
	.align		8
        /*0048*/ 	.dword	_ZN34_INTERNAL_aa84df6d_4_k_cu_42071c9e4cuda3std3__419piecewise_constructE
	.align		8
        /*0050*/ 	.dword	_ZN34_INTERNAL_aa84df6d_4_k_cu_42071c9e4cuda3std3__48in_placeE
	.align		8
        /*0058*/ 	.dword	_ZN34_INTERNAL_aa84df6d_4_k_cu_42071c9e4cuda3std3__420unreachable_sentinelE
	.align		8
        /*0060*/ 	.dword	_ZN34_INTERNAL_aa84df6d_4_k_cu_42071c9e4cuda3std3__47nulloptE
	.align		8
        /*0068*/ 	.dword	_ZN34_INTERNAL_aa84df6d_4_k_cu_42071c9e4cuda3std3__48unexpectE
	.align		8
        /*0070*/ 	.dword	_ZN34_INTERNAL_aa84df6d_4_k_cu_42071c9e4cuda3std6ranges3__45__cpo4swapE
	.align		8
        /*0078*/ 	.dword	_ZN34_INTERNAL_aa84df6d_4_k_cu_42071c9e4cuda3std6ranges3__45__cpo9iter_moveE
	.align		8
        /*0080*/ 	.dword	_ZN34_INTERNAL_aa84df6d_4_k_cu_42071c9e4cuda3std6ranges3__45__cpo5beginE
	.align		8
        /*0088*/ 	.dword	_ZN34_INTERNAL_aa84df6d_4_k_cu_42071c9e4cuda3std6ranges3__45__cpo3endE
	.align		8
        /*0090*/ 	.dword	_ZN34_INTERNAL_aa84df6d_4_k_cu_42071c9e4cuda3std6ranges3__45__cpo6cbeginE
	.align		8
        /*0098*/ 	.dword	_ZN34_INTERNAL_aa84df6d_4_k_cu_42071c9e4cuda3std6ranges3__45__cpo4cendE
	.align		8
        /*00a0*/ 	.dword	_ZN34_INTERNAL_aa84df6d_4_k_cu_42071c9e4cuda3std6ranges3__45__cpo7advanceE
	.align		8
        /*00a8*/ 	.dword	_ZN34_INTERNAL_aa84df6d_4_k_cu_42071c9e4cuda3std6ranges3__45__cpo9iter_swapE
	.align		8
        /*00b0*/ 	.dword	_ZN34_INTERNAL_aa84df6d_4_k_cu_42071c9e4cuda3std6ranges3__45__cpo4nextE
	.align		8
        /*00b8*/ 	.dword	_ZN34_INTERNAL_aa84df6d_4_k_cu_42071c9e4cuda3std6ranges3__45__cpo4prevE
	.align		8
        /*00c0*/ 	.dword	_ZN34_INTERNAL_aa84df6d_4_k_cu_42071c9e4cuda3std6ranges3__45__cpo4dataE
	.align		8
        /*00c8*/ 	.dword	_ZN34_INTERNAL_aa84df6d_4_k_cu_42071c9e4cuda3std6ranges3__45__cpo5cdataE
	.align		8
        /*00d0*/ 	.dword	_ZN34_INTERNAL_aa84df6d_4_k_cu_42071c9e4cuda3std6ranges3__45__cpo4sizeE
	.align		8
        /*00d8*/ 	.dword	_ZN34_INTERNAL_aa84df6d_4_k_cu_42071c9e4cuda3std6ranges3__45__cpo5ssizeE
	.align		8
        /*00e0*/ 	.dword	_ZN34_INTERNAL_aa84df6d_4_k_cu_42071c9e4cuda3std6ranges3__45__cpo8distanceE
	.align		8
        /*00e8*/ 	.dword	_ZN34_INTERNAL_aa84df6d_4_k_cu_42071c9e6thrust24THRUST_300001_SM_1000_NS8cuda_cub3parE
	.align		8
        /*00f0*/ 	.dword	_ZN34_INTERNAL_aa84df6d_4_k_cu_42071c9e6thrust24THRUST_300001_SM_1000_NS8cuda_cub10par_nosyncE
	.align		8
        /*00f8*/ 	.dword	_ZN34_INTERNAL_aa84df6d_4_k_cu_42071c9e6thrust24THRUST_300001_SM_1000_NS6system6detail10sequential3seqE
	.align		8
        /*0100*/ 	.dword	_ZN34_INTERNAL_aa84df6d_4_k_cu_42071c9e6thrust24THRUST_300001_SM_1000_NS6system3cpp3parE
	.align		8
        /*0108*/ 	.dword	_ZN34_INTERNAL_aa84df6d_4_k_cu_42071c9e6thrust24THRUST_300001_SM_1000_NS12placeholders2_1E
	.align		8
        /*0110*/ 	.dword	_ZN34_INTERNAL_aa84df6d_4_k_cu_42071c9e6thrust24THRUST_300001_SM_1000_NS12placeholders2_2E
	.align		8
        /*0118*/ 	.dword	_ZN34_INTERNAL_aa84df6d_4_k_cu_42071c9e6thrust24THRUST_300001_SM_1000_NS12placeholders2_3E
	.align		8
        /*0120*/ 	.dword	_ZN34_INTERNAL_aa84df6d_4_k_cu_42071c9e6thrust24THRUST_300001_SM_1000_NS12placeholders2_4E
	.align		8
        /*0128*/ 	.dword	_ZN34_INTERNAL_aa84df6d_4_k_cu_42071c9e6thrust24THRUST_300001_SM_1000_NS12placeholders2_5E
	.align		8
        /*0130*/ 	.dword	_ZN34_INTERNAL_aa84df6d_4_k_cu_42071c9e6thrust24THRUST_300001_SM_1000_NS12placeholders2_6E
	.align		8
        /*0138*/ 	.dword	_ZN34_INTERNAL_aa84df6d_4_k_cu_42071c9e6thrust24THRUST_300001_SM_1000_NS12placeholders2_7E
	.align		8
        /*0140*/ 	.dword	_ZN34_INTERNAL_aa84df6d_4_k_cu_42071c9e6thrust24THRUST_300001_SM_1000_NS12placeholders2_8E
	.align		8
        /*0148*/ 	.dword	_ZN34_INTERNAL_aa84df6d_4_k_cu_42071c9e6thrust24THRUST_300001_SM_1000_NS12placeholders2_9E
	.align		8
        /*0150*/ 	.dword	_ZN34_INTERNAL_aa84df6d_4_k_cu_42071c9e6thrust24THRUST_300001_SM_1000_NS12placeholders3_10E
	.align		8
        /*0158*/ 	.dword	_ZN34_INTERNAL_aa84df6d_4_k_cu_42071c9e6thrust24THRUST_300001_SM_1000_NS3seqE
	.align		8
        /*0160*/ 	.dword	_ZN34_INTERNAL_aa84df6d_4_k_cu_42071c9e6thrust24THRUST_300001_SM_1000_NS6deviceE


//--------------------- .text._ZN5janus18boolIndexPutKernelEPbiiS0_ --------------------------
	.section	.text._ZN5janus18boolIndexPutKernelEPbiiS0_,"ax",@progbits
	.align	128
        .global         _ZN5janus18boolIndexPutKernelEPbiiS0_
        .type           _ZN5janus18boolIndexPutKernelEPbiiS0_,@function
        .size           _ZN5janus18boolIndexPutKernelEPbiiS0_,(.L_x_3 - _ZN5janus18boolIndexPutKernelEPbiiS0_)
        .other          _ZN5janus18boolIndexPutKernelEPbiiS0_,@"STO_CUDA_ENTRY STV_DEFAULT"
_ZN5janus18boolIndexPutKernelEPbiiS0_:
.text._ZN5janus18boolIndexPutKernelEPbiiS0_:
[----:B------:R-:W-:Y:S01]  /*0000*/  LDC R1, c[0x0][0x37c] ;  /* 0x0000df00ff017b82 */ /* 0x000fe20000000800 */
[----:B------:R-:W0:Y:S07]  /*0010*/  S2R R0, SR_TID.X ;  /* 0x0000000000007919 */ /* 0x000e2e0000002100 */
[----:B------:R-:W0:Y:S01]  /*0020*/  S2UR UR5, SR_CTAID.X ;  /* 0x00000000000579c3 */ /* 0x000e220000002500 */
[----:B------:R-:W1:Y:S07]  /*0030*/  LDCU.64 UR6, c[0x0][0x388] ;  /* 0x00007100ff0677ac */ /* 0x000e6e0008000a00 */
[----:B------:R-:W0:Y:S01]  /*0040*/  LDC R3, c[0x0][0x360] ;  /* 0x0000d800ff037b82 */ /* 0x000e220000000800 */
[----:B-1----:R-:W-:Y:S01]  /*0050*/  UIADD3 UR4, UPT, UPT, UR7, -UR6, URZ ;  /* 0x8000000607047290 */ /* 0x002fe2000fffe0ff */
[----:B0-----:R-:W-:-:S05]  /*0060*/  IMAD R0, R3, UR5, R0 ;  /* 0x0000000503007c24 */ /* 0x001fca000f8e0200 */
[----:B------:R-:W-:-:S13]  /*0070*/  ISETP.GE.AND P0, PT, R0, UR4, PT ;  /* 0x0000000400007c0c */ /* 0x000fda000bf06270 */
[----:B------:R-:W-:Y:S05]  /*0080*/  @P0 EXIT ;  /* 0x000000000000094d */ /* 0x000fea0003800000 */
[----:B------:R-:W0:Y:S01]  /*0090*/  LDCU.64 UR8, c[0x0][0x390] ;  /* 0x00007200ff0877ac */ /* 0x000e220008000a00 */
[----:B------:R-:W1:Y:S01]  /*00a0*/  LDCU.64 UR4, c[0x0][0x358] ;  /* 0x00006b00ff0477ac */ /* 0x000e620008000a00 */
[----:B0-----:R-:W-:-:S04]  /*00b0*/  IADD3 R2, P0, PT, R0, UR8, RZ ;  /* 0x0000000800027c10 */ /* 0x001fc8000ff1e0ff */
[C---:B------:R-:W-:Y:S01]  /*00c0*/  LEA.HI.X.SX32 R3, R0.reuse, UR9, 0x1, P0 ;  /* 0x0000000900037c11 */ /* 0x040fe200080f0eff */
[----:B------:R-:W0:Y:S05]  /*00d0*/  LDCU.64 UR8, c[0x0][0x380] ;  /* 0x00007000ff0877ac */ /* 0x000e2a0008000a00 */
[----:B-1----:R-:W2:Y:S01]  /*00e0*/  LDG.E.U8 R3, desc[UR4][R2.64] ;  /* 0x0000000402037981 */ /* 0x002ea2000c1e1100 */
[----:B------:R-:W-:-:S05]  /*00f0*/  VIADD R0, R0, UR6 ;  /* 0x0000000600007c36 */ /* 0x000fca0008000000 */
[----:B0-----:R-:W-:-:S04]  /*0100*/  IADD3 R4, P0, PT, R0, UR8, RZ ;  /* 0x0000000800047c10 */ /* 0x001fc8000ff1e0ff */
[----:B------:R-:W-:-:S05]  /*0110*/  LEA.HI.X.SX32 R5, R0, UR9, 0x1, P0 ;  /* 0x0000000900057c11 */ /* 0x000fca00080f0eff */
[----:B--2---:R-:W-:Y:S01]  /*0120*/  STG.E.U8 desc[UR4][R4.64], R3 ;  /* 0x0000000304007986 */ /* 0x004fe2000c101104 */
[----:B------:R-:W-:Y:S05]  /*0130*/  EXIT ;  /* 0x000000000000794d */ /* 0x000fea0003800000 */
.L_x_0:
[----:B------:R-:W-:-:S00]  /*0140*/  BRA `(.L_x_0) ;  /* 0xfffffffc00fc7947 */ /* 0x000fc0000383ffff */
[----:B------:R-:W-:-:S00]  /*0150*/  NOP ;  /* 0x0000000000007918 */ /* 0x000fc00000000000 */
        /* <DEDUP_REMOVED lines=10> */
.L_x_3:


//--------------------- .text._ZN5janus18boolIndexGetKernelEPbiiS0_ --------------------------
	.section	.text._ZN5janus18boolIndexGetKernelEPbiiS0_,"ax",@progbits
	.align	128
        .global         _ZN5janus18boolIndexGetKernelEPbiiS0_
        .type           _ZN5janus18boolIndexGetKernelEPbiiS0_,@function
        .size           _ZN5janus18boolIndexGetKernelEPbiiS0_,(.L_x_4 - _ZN5janus18boolIndexGetKernelEPbiiS0_)
        .other          _ZN5janus18boolIndexGetKernelEPbiiS0_,@"STO_CUDA_ENTRY STV_DEFAULT"
_ZN5janus18boolIndexGetKernelEPbiiS0_:
.text._ZN5janus18boolIndexGetKernelEPbiiS0_:
[----:B------:R-:W-:Y:S01]  /*0000*/  LDC R1, c[0x0][0x37c] ;  /* 0x0000df00ff017b82 */ /* 0x000fe20000000800 */
[----:B------:R-:W0:Y:S07]  /*0010*/  S2R R0, SR_TID.X ;  /* 0x0000000000007919 */ /* 0x000e2e0000002100 */
[----:B------:R-:W0:Y:S01]  /*0020*/  S2UR UR4, SR_CTAID.X ;  /* 0x00000000000479c3 */ /* 0x000e220000002500 */
[----:B------:R-:W1:Y:S07]  /*0030*/  LDCU.64 UR6, c[0x0][0x388] ;  /* 0x00007100ff0677ac */ /* 0x000e6e0008000a00 */
[----:B------:R-:W0:Y:S02]  /*0040*/  LDC R3, c[0x0][0x360] ;  /* 0x0000d800ff037b82 */ /* 0x000e240000000800 */
[----:B0-----:R-:W-:-:S05]  /*0050*/  IMAD R0, R3, UR4, R0 ;  /* 0x0000000403007c24 */ /* 0x001fca000f8e0200 */
[----:B-1----:R-:W-:-:S04]  /*0060*/  ISETP.GE.AND P0, PT, R0, UR7, PT ;  /* 0x0000000700007c0c */ /* 0x002fc8000bf06270 */
[----:B------:R-:W-:-:S13]  /*0070*/  ISETP.LT.OR P0, PT, R0, UR6, P0 ;  /* 0x0000000600007c0c */ /* 0x000fda0008701670 */
[----:B------:R-:W-:Y:S05]  /*0080*/  @P0 EXIT ;  /* 0x000000000000094d */ /* 0x000fea0003800000 */
[----:B------:R-:W0:Y:S01]  /*0090*/  LDCU.64 UR8, c[0x0][0x380] ;  /* 0x00007000ff0877ac */ /* 0x000e220008000a00 */
[----:B------:R-:W1:Y:S01]  /*00a0*/  LDCU.64 UR4, c[0x0][0x358] ;  /* 0x00006b00ff0477ac */ /* 0x000e620008000a00 */
[----:B0-----:R-:W-:-:S04]  /*00b0*/  IADD3 R2, P0, PT, R0, UR8, RZ ;  /* 0x0000000800027c10 */ /* 0x001fc8000ff1e0ff */
[C---:B------:R-:W-:Y:S01]  /*00c0*/  LEA.HI.X.SX32 R3, R0.reuse, UR9, 0x1, P0 ;  /* 0x0000000900037c11 */ /* 0x040fe200080f0eff */
[----:B------:R-:W0:Y:S05]  /*00d0*/  LDCU.64 UR8, c[0x0][0x390] ;  /* 0x00007200ff0877ac */ /* 0x000e2a0008000a00 */
[----:B-1----:R-:W2:Y:S01]  /*00e0*/  LDG.E.U8 R3, desc[UR4][R2.64] ;  /* 0x0000000402037981 */ /* 0x002ea2000c1e1100 */
[----:B------:R-:W-:-:S05]  /*00f0*/  VIADD R0, R0, -UR6 ;  /* 0x8000000600007c36 */ /* 0x000fca0008000000 */
[----:B0-----:R-:W-:-:S04]  /*0100*/  IADD3 R4, P0, PT, R0, UR8, RZ ;  /* 0x0000000800047c10 */ /* 0x001fc8000ff1e0ff */
[----:B------:R-:W-:-:S05]  /*0110*/  LEA.HI.X.SX32 R5, R0, UR9, 0x1, P0 ;  /* 0x0000000900057c11 */ /* 0x000fca00080f0eff */
[----:B--2---:R-:W-:Y:S01]  /*0120*/  STG.E.U8 desc[UR4][R4.64], R3 ;  /* 0x0000000304007986 */ /* 0x004fe2000c101104 */
[----:B------:R-:W-:Y:S05]  /*0130*/  EXIT ;  /* 0x000000000000794d */ /* 0x000fea0003800000 */
.L_x_1:
        /* <DEDUP_REMOVED lines=12> */
.L_x_4:


//--------------------- .text._ZN3cub18CUB_300001_SM_10006detail11EmptyKernelIvEEvv --------------------------
	.section	.text._ZN3cub18CUB_300001_SM_10006detail11EmptyKernelIvEEvv,"ax",@progbits
	.align	128
        .global         _ZN3cub18CUB_300001_SM_10006detail11EmptyKernelIvEEvv
        .type           _ZN3cub18CUB_300001_SM_10006detail11EmptyKernelIvEEvv,@function
        .size           _ZN3cub18CUB_300001_SM_10006detail11EmptyKernelIvEEvv,(.L_x_5 - _ZN3cub18CUB_300001_SM_10006detail11EmptyKernelIvEEvv)
        .other          _ZN3cub18CUB_300001_SM_10006detail11EmptyKernelIvEEvv,@"STO_CUDA_ENTRY STV_DEFAULT"
_ZN3cub18CUB_300001_SM_10006detail11EmptyKernelIvEEvv:
.text._ZN3cub18CUB_300001_SM_10006detail11EmptyKernelIvEEvv:
[----:B------:R-:W-:Y:S01]  /*0000*/  LDC R1, c[0x0][0x37c] ;  /* 0x0000df00ff017b82 */ /* 0x000fe20000000800 */
[----:B------:R-:W-:Y:S05]  /*0010*/  EXIT ;  /* 0x000000000000794d */ /* 0x000fea0003800000 */
.L_x_2:
        /* <DEDUP_REMOVED lines=14> */
.L_x_5:


//--------------------- .nv.shared.reserved.0     --------------------------
	.section	.nv.shared.reserved.0,"aw",@nobits
	.weak		__nv_reservedSMEM_offset_0_alias
	.size		__nv_reservedSMEM_offset_0_alias, 0, 64
	.other		__nv_reservedSMEM_offset_0_alias,@"STO_CUDA_RESERVED_SHARED STV_DEFAULT"
__nv_reservedSMEM_offset_0_alias:
	.zero		0
	.zero		64


//--------------------- .nv.global                --------------------------
	.section	.nv.global,"aw",@nobits
.nv.global:
	.type		_ZN34_INTERNAL_aa84df6d_4_k_cu_42071c9e6thrust24THRUST_300001_SM_1000_NS12placeholders2_8E,@object
	.size		_ZN34_INTERNAL_aa84df6d_4_k_cu_42071c9e6thrust24THRUST_300001_SM_1000_NS12placeholders2_8E,(_ZN34_INTERNAL_aa84df6d_4_k_cu_42071c9e4cuda3std3__436_GLOBAL__N__aa84df6d_4_k_cu_42071c9e6ignoreE - _ZN34_INTERNAL_aa84df6d_4_k_cu_42071c9e6thrust24THRUST_300001_SM_1000_NS12placeholders2_8E)
_ZN34_INTERNAL_aa84df6d_4_k_cu_42071c9e6thrust24THRUST_300001_SM_1000_NS12placeholders2_8E:
	.zero		1
	.type		_ZN34_INTERNAL_aa84df6d_4_k_cu_42071c9e4cuda3std3__436_GLOBAL__N__aa84df6d_4_k_cu_42071c9e6ignoreE,@object
	.size		_ZN34_INTERNAL_aa84df6d_4_k_cu_42071c9e4cuda3std3__436_GLOBAL__N__aa84df6d_4_k_cu_42071c9e6ignoreE,(_ZN34_INTERNAL_aa84df6d_4_k_cu_42071c9e4cuda3std6ranges3__45__cpo4dataE - _ZN34_INTERNAL_aa84df6d_4_k_cu_42071c9e4cuda3std3__436_GLOBAL__N__aa84df6d_4_k_cu_42071c9e6ignoreE)
_ZN34_INTERNAL_aa84df6d_4_k_cu_42071c9e4cuda3std3__436_GLOBAL__N__aa84df6d_4_k_cu_42071c9e6ignoreE:
	.zero		1
	.type		_ZN34_INTERNAL_aa84df6d_4_k_cu_42071c9e4cuda3std6ranges3__45__cpo4dataE,@object
	.size		_ZN34_INTERNAL_aa84df6d_4_k_cu_42071c9e4cuda3std6ranges3__45__cpo4dataE,(_ZN34_INTERNAL_aa84df6d_4_k_cu_42071c9e6thrust24THRUST_300001_SM_1000_NS6system3cpp3parE - _ZN34_INTERNAL_aa84df6d_4_k_cu_42071c9e4cuda3std6ranges3__45__cpo4dataE)
_ZN34_INTERNAL_aa84df6d_4_k_cu_42071c9e4cuda3std6ranges3__45__cpo4dataE:
	.zero		1
	.type		_ZN34_INTERNAL_aa84df6d_4_k_cu_42071c9e6thrust24THRUST_300001_SM_1000_NS6system3cpp3parE,@object
	.size		_ZN34_INTERNAL_aa84df6d_4_k_cu_42071c9e6thrust24THRUST_300001_SM_1000_NS6system3cpp3parE,(_ZN34_INTERNAL_aa84df6d_4_k_cu_42071c9e4cuda3std3__45__cpo5beginE - _ZN34_INTERNAL_aa84df6d_4_k_cu_42071c9e6thrust24THRUST_300001_SM_1000_NS6system3cpp3parE)
_ZN34_INTERNAL_aa84df6d_4_k_cu_42071c9e6thrust24THRUST_300001_SM_1000_NS6system3cpp3parE:
	.zero		1
	.type		_ZN34_INTERNAL_aa84df6d_4_k_cu_42071c9e4cuda3std3__45__cpo5beginE,@object
	.size		_ZN34_INTERNAL_aa84df6d_4_k_cu_42071c9e4cuda3std3__45__cpo5beginE,(_ZN34_INTERNAL_aa84df6d_4_k_cu_42071c9e4cuda3std6ranges3__45__cpo5beginE - _ZN34_INTERNAL_aa84df6d_4_k_cu_42071c9e4cuda3std3__45__cpo5beginE)
_ZN34_INTERNAL_aa84df6d_4_k_cu_42071c9e4cuda3std3__45__cpo5beginE:
	.zero		1
	.type		_ZN34_INTERNAL_aa84df6d_4_k_cu_42071c9e4cuda3std6ranges3__45__cpo5beginE,@object
	.size		_ZN34_INTERNAL_aa84df6d_4_k_cu_42071c9e4cuda3std6ranges3__45__cpo5beginE,(_ZN34_INTERNAL_aa84df6d_4_k_cu_42071c9e6thrust24THRUST_300001_SM_1000_NS6deviceE - _ZN34_INTERNAL_aa84df6d_4_k_cu_42071c9e4cuda3std6ranges3__45__cpo5beginE)
_ZN34_INTERNAL_aa84df6d_4_k_cu_42071c9e4cuda3std6ranges3__45__cpo5beginE:
	.zero		1
	.type		_ZN34_INTERNAL_aa84df6d_4_k_cu_42071c9e6thrust24THRUST_300001_SM_1000_NS6deviceE,@object
	.size		_ZN34_INTERNAL_aa84df6d_4_k_cu_42071c9e6thrust24THRUST_300001_SM_1000_NS6deviceE,(_ZN34_INTERNAL_aa84df6d_4_k_cu_42071c9e4cuda3std3__47nulloptE - _ZN34_INTERNAL_aa84df6d_4_k_cu_42071c9e6thrust24THRUST_300001_SM_1000_NS6deviceE)
_ZN34_INTERNAL_aa84df6d_4_k_cu_42071c9e6thrust24THRUST_300001_SM_1000_NS6deviceE:
	.zero		1
	.type		_ZN34_INTERNAL_aa84df6d_4_k_cu_42071c9e4cuda3std3__47nulloptE,@object
	.size		_ZN34_INTERNAL_aa84df6d_4_k_cu_42071c9e4cuda3std3__47nulloptE,(_ZN34_INTERNAL_aa84df6d_4_k_cu_42071c9e4cuda3std6ranges3__45__cpo8distanceE - _ZN34_INTERNAL_aa84df6d_4_k_cu_42071c9e4cuda3std3__47nulloptE)
_ZN34_INTERNAL_aa84df6d_4_k_cu_42071c9e4cuda3std3__47nulloptE:
	.zero		1
	.type		_ZN34_INTERNAL_aa84df6d_4_k_cu_42071c9e4cuda3std6ranges3__45__cpo8distanceE,@object
	.size		_ZN34_INTERNAL_aa84df6d_4_k_cu_42071c9e4cuda3std6ranges3__45__cpo8distanceE,(_ZN34_INTERNAL_aa84df6d_4_k_cu_42071c9e6thrust24THRUST_300001_SM_1000_NS12placeholders2_4E - _ZN34_INTERNAL_aa84df6d_4_k_cu_42071c9e4cuda3std6ranges3__45__cpo8distanceE)
_ZN34_INTERNAL_aa84df6d_4_k_cu_42071c9e4cuda3std6ranges3__45__cpo8distanceE:
	.zero		1
	.type		_ZN34_INTERNAL_aa84df6d_4_k_cu_42071c9e6thrust24THRUST_300001_SM_1000_NS12placeholders2_4E,@object
	.size		_ZN34_INTERNAL_aa84df6d_4_k_cu_42071c9e6thrust24THRUST_300001_SM_1000_NS12placeholders2_4E,(_ZN34_INTERNAL_aa84df6d_4_k_cu_42071c9e4cuda3std3__45__cpo6rbeginE - _ZN34_INTERNAL_aa84df6d_4_k_cu_42071c9e6thrust24THRUST_300001_SM_1000_NS12placeholders2_4E)
_ZN34_INTERNAL_aa84df6d_4_k_cu_42071c9e6thrust24THRUST_300001_SM_1000_NS12placeholders2_4E:
	.zero		1
	.type		_ZN34_INTERNAL_aa84df6d_4_k_cu_42071c9e4cuda3std3__45__cpo6rbeginE,@object
	.size		_ZN34_INTERNAL_aa84df6d_4_k_cu_42071c9e4cuda3std3__45__cpo6rbeginE,(_ZN34_INTERNAL_aa84df6d_4_k_cu_42071c9e4cuda3std6ranges3__45__cpo7advanceE - _ZN34_INTERNAL_aa84df6d_4_k_cu_42071c9e4cuda3std3__45__cpo6rbeginE)
_ZN34_INTERNAL_aa84df6d_4_k_cu_42071c9e4cuda3std3__45__cpo6rbeginE:
	.zero		1
	.type		_ZN34_INTERNAL_aa84df6d_4_k_cu_42071c9e4cuda3std6ranges3__45__cpo7advanceE,@object
	.size		_ZN34_INTERNAL_aa84df6d_4_k_cu_42071c9e4cuda3std6ranges3__45__cpo7advanceE,(_ZN34_INTERNAL_aa84df6d_4_k_cu_42071c9e6thrust24THRUST_300001_SM_1000_NS12placeholders3_10E - _ZN34_INTERNAL_aa84df6d_4_k_cu_42071c9e4cuda3std6ranges3__45__cpo7advanceE)
_ZN34_INTERNAL_aa84df6d_4_k_cu_42071c9e4cuda3std6ranges3__45__cpo7advanceE:
	.zero		1
	.type		_ZN34_INTERNAL_aa84df6d_4_k_cu_42071c9e6thrust24THRUST_300001_SM_1000_NS12placeholders3_10E,@object
	.size		_ZN34_INTERNAL_aa84df6d_4_k_cu_42071c9e6thrust24THRUST_300001_SM_1000_NS12placeholders3_10E,(_ZN34_INTERNAL_aa84df6d_4_k_cu_42071c9e4cuda3std3__48in_placeE - _ZN34_INTERNAL_aa84df6d_4_k_cu_42071c9e6thrust24THRUST_300001_SM_1000_NS12placeholders3_10E)
_ZN34_INTERNAL_aa84df6d_4_k_cu_42071c9e6thrust24THRUST_300001_SM_1000_NS12placeholders3_10E:
	.zero		1
	.type		_ZN34_INTERNAL_aa84df6d_4_k_cu_42071c9e4cuda3std3__48in_placeE,@object
	.size		_ZN34_INTERNAL_aa84df6d_4_k_cu_42071c9e4cuda3std3__48in_placeE,(_ZN34_INTERNAL_aa84df6d_4_k_cu_42071c9e4cuda3std6ranges3__45__cpo4sizeE - _ZN34_INTERNAL_aa84df6d_4_k_cu_42071c9e4cuda3std3__48in_placeE)
_ZN34_INTERNAL_aa84df6d_4_k_cu_42071c9e4cuda3std3__48in_placeE:
	.zero		1
	.type		_ZN34_INTERNAL_aa84df6d_4_k_cu_42071c9e4cuda3std6ranges3__45__cpo4sizeE,@object
	.size		_ZN34_INTERNAL_aa84df6d_4_k_cu_42071c9e4cuda3std6ranges3__45__cpo4sizeE,(_ZN34_INTERNAL_aa84df6d_4_k_cu_42071c9e6thrust24THRUST_300001_SM_1000_NS12placeholders2_2E - _ZN34_INTERNAL_aa84df6d_4_k_cu_42071c9e4cuda3std6ranges3__45__cpo4sizeE)
_ZN34_INTERNAL_aa84df6d_4_k_cu_42071c9e4cuda3std6ranges3__45__cpo4sizeE:
	.zero		1
	.type		_ZN34_INTERNAL_aa84df6d_4_k_cu_42071c9e6thrust24THRUST_300001_SM_1000_NS12placeholders2_2E,@object
	.size		_ZN34_INTERNAL_aa84df6d_4_k_cu_42071c9e6thrust24THRUST_300001_SM_1000_NS12placeholders2_2E,(_ZN34_INTERNAL_aa84df6d_4_k_cu_42071c9e4cuda3std3__45__cpo6cbeginE - _ZN34_INTERNAL_aa84df6d_4_k_cu_42071c9e6thrust24THRUST_300001_SM_1000_NS12placeholders2_2E)
_ZN34_INTERNAL_aa84df6d_4_k_cu_42071c9e6thrust24THRUST_300001_SM_1000_NS12placeholders2_2E:
	.zero		1
	.type		_ZN34_INTERNAL_aa84df6d_4_k_cu_42071c9e4cuda3std3__45__cpo6cbeginE,@object
	.size		_ZN34_INTERNAL_aa84df6d_4_k_cu_42071c9e4cuda3std3__45__cpo6cbeginE,(_ZN34_INTERNAL_aa84df6d_4_k_cu_42071c9e4cuda3std6ranges3__45__cpo6cbeginE - _ZN34_INTERNAL_aa84df6d_4_k_cu_42071c9e4cuda3std3__45__cpo6cbeginE)
_ZN34_INTERNAL_aa84df6d_4_k_cu_42071c9e4cuda3std3__45__cpo6cbeginE:
	.zero		1
	.type		_ZN34_INTERNAL_aa84df6d_4_k_cu_42071c9e4cuda3std6ranges3__45__cpo6cbeginE,@object
	.size		_ZN34_INTERNAL_aa84df6d_4_k_cu_42071c9e4cuda3std6ranges3__45__cpo6cbeginE,(_ZN34_INTERNAL_aa84df6d_4_k_cu_42071c9e6thrust24THRUST_300001_SM_1000_NS12placeholders2_6E - _ZN34_INTERNAL_aa84df6d_4_k_cu_42071c9e4cuda3std6ranges3__45__cpo6cbeginE)
_ZN34_INTERNAL_aa84df6d_4_k_cu_42071c9e4cuda3std6ranges3__45__cpo6cbeginE:
	.zero		1
	.type		_ZN34_INTERNAL_aa84df6d_4_k_cu_42071c9e6thrust24THRUST_300001_SM_1000_NS12placeholders2_6E,@object
	.size		_ZN34_INTERNAL_aa84df6d_4_k_cu_42071c9e6thrust24THRUST_300001_SM_1000_NS12placeholders2_6E,(_ZN34_INTERNAL_aa84df6d_4_k_cu_42071c9e4cuda3std3__45__cpo7crbeginE - _ZN34_INTERNAL_aa84df6d_4_k_cu_42071c9e6thrust24THRUST_300001_SM_1000_NS12placeholders2_6E)
_ZN34_INTERNAL_aa84df6d_4_k_cu_42071c9e6thrust24THRUST_300001_SM_1000_NS12placeholders2_6E:
	.zero		1
	.type		_ZN34_INTERNAL_aa84df6d_4_k_cu_42071c9e4cuda3std3__45__cpo7crbeginE,@object
	.size		_ZN34_INTERNAL_aa84df6d_4_k_cu_42071c9e4cuda3std3__45__cpo7crbeginE,(_ZN34_INTERNAL_aa84df6d_4_k_cu_42071c9e4cuda3std6ranges3__45__cpo4nextE - _ZN34_INTERNAL_aa84df6d_4_k_cu_42071c9e4cuda3std3__45__cpo7crbeginE)
_ZN34_INTERNAL_aa84df6d_4_k_cu_42071c9e4cuda3std3__45__cpo7crbeginE:
	.zero		1
	.type		_ZN34_INTERNAL_aa84df6d_4_k_cu_42071c9e4cuda3std6ranges3__45__cpo4nextE,@object
	.size		_ZN34_INTERNAL_aa84df6d_4_k_cu_42071c9e4cuda3std6ranges3__45__cpo4nextE,(_ZN34_INTERNAL_aa84df6d_4_k_cu_42071c9e4cuda3std6ranges3__45__cpo4swapE - _ZN34_INTERNAL_aa84df6d_4_k_cu_42071c9e4cuda3std6ranges3__45__cpo4nextE)
_ZN34_INTERNAL_aa84df6d_4_k_cu_42071c9e4cuda3std6ranges3__45__cpo4nextE:
	.zero		1
	.type		_ZN34_INTERNAL_aa84df6d_4_k_cu_42071c9e4cuda3std6ranges3__45__cpo4swapE,@object
	.size		_ZN34_INTERNAL_aa84df6d_4_k_cu_42071c9e4cuda3std6ranges3__45__cpo4swapE,(_ZN34_INTERNAL_aa84df6d_4_k_cu_42071c9e6thrust24THRUST_300001_SM_1000_NS8cuda_cub10par_nosyncE - _ZN34_INTERNAL_aa84df6d_4_k_cu_42071c9e4cuda3std6ranges3__45__cpo4swapE)
_ZN34_INTERNAL_aa84df6d_4_k_cu_42071c9e4cuda3std6ranges3__45__cpo4swapE:
	.zero		1
	.type		_ZN34_INTERNAL_aa84df6d_4_k_cu_42071c9e6thrust24THRUST_300001_SM_1000_NS8cuda_cub10par_nosyncE,@object
	.size		_ZN34_INTERNAL_aa84df6d_4_k_cu_42071c9e6thrust24THRUST_300001_SM_1000_NS8cuda_cub10par_nosyncE,(_ZN34_INTERNAL_aa84df6d_4_k_cu_42071c9e6thrust24THRUST_300001_SM_1000_NS3seqE - _ZN34_INTERNAL_aa84df6d_4_k_cu_42071c9e6thrust24THRUST_300001_SM_1000_NS8cuda_cub10par_nosyncE)
_ZN34_INTERNAL_aa84df6d_4_k_cu_42071c9e6thrust24THRUST_300001_SM_1000_NS8cuda_cub10par_nosyncE:
	.zero		1
	.type		_ZN34_INTERNAL_aa84df6d_4_k_cu_42071c9e6thrust24THRUST_300001_SM_1000_NS3seqE,@object
	.size		_ZN34_INTERNAL_aa84df6d_4_k_cu_42071c9e6thrust24THRUST_300001_SM_1000_NS3seqE,(_ZN34_INTERNAL_aa84df6d_4_k_cu_42071c9e4cuda3std3__420unreachable_sentinelE - _ZN34_INTERNAL_aa84df6d_4_k_cu_42071c9e6thrust24THRUST_300001_SM_1000_NS3seqE)
_ZN34_INTERNAL_aa84df6d_4_k_cu_42071c9e6thrust24THRUST_300001_SM_1000_NS3seqE:
	.zero		1
	.type		_ZN34_INTERNAL_aa84df6d_4_k_cu_42071c9e4cuda3std3__420unreachable_sentinelE,@object
	.size		_ZN34_INTERNAL_aa84df6d_4_k_cu_42071c9e4cuda3std3__420unreachable_sentinelE,(_ZN34_INTERNAL_aa84df6d_4_k_cu_42071c9e4cuda3std6ranges3__45__cpo5ssizeE - _ZN34_INTERNAL_aa84df6d_4_k_cu_42071c9e4cuda3std3__420unreachable_sentinelE)
_ZN34_INTERNAL_aa84df6d_4_k_cu_42071c9e4cuda3std3__420unreachable_sentinelE:
	.zero		1
	.type		_ZN34_INTERNAL_aa84df6d_4_k_cu_42071c9e4cuda3std6ranges3__45__cpo5ssizeE,@object
	.size		_ZN34_INTERNAL_aa84df6d_4_k_cu_42071c9e4cuda3std6ranges3__45__cpo5ssizeE,(_ZN34_INTERNAL_aa84df6d_4_k_cu_42071c9e6thrust24THRUST_300001_SM_1000_NS12placeholders2_3E - _ZN34_INTERNAL_aa84df6d_4_k_cu_42071c9e4cuda3std6ranges3__45__cpo5ssizeE)
_ZN34_INTERNAL_aa84df6d_4_k_cu_42071c9e4cuda3std6ranges3__45__cpo5ssizeE:
	.zero		1
	.type		_ZN34_INTERNAL_aa84df6d_4_k_cu_42071c9e6thrust24THRUST_300001_SM_1000_NS12placeholders2_3E,@object
	.size		_ZN34_INTERNAL_aa84df6d_4_k_cu_42071c9e6thrust24THRUST_300001_SM_1000_NS12placeholders2_3E,(_ZN34_INTERNAL_aa84df6d_4_k_cu_42071c9e4cuda3std3__45__cpo4cendE - _ZN34_INTERNAL_aa84df6d_4_k_cu_42071c9e6thrust24THRUST_300001_SM_1000_NS12placeholders2_3E)
_ZN34_INTERNAL_aa84df6d_4_k_cu_42071c9e6thrust24THRUST_300001_SM_1000_NS12placeholders2_3E:
	.zero		1
	.type		_ZN34_INTERNAL_aa84df6d_4_k_cu_42071c9e4cuda3std3__45__cpo4cendE,@object
	.size		_ZN34_INTERNAL_aa84df6d_4_k_cu_42071c9e4cuda3std3__45__cpo4cendE,(_ZN34_INTERNAL_aa84df6d_4_k_cu_42071c9e4cuda3std6ranges3__45__cpo4cendE - _ZN34_INTERNAL_aa84df6d_4_k_cu_42071c9e4cuda3std3__45__cpo4cendE)
_ZN34_INTERNAL_aa84df6d_4_k_cu_42071c9e4cuda3std3__45__cpo4cendE:
	.zero		1
	.type		_ZN34_INTERNAL_aa84df6d_4_k_cu_42071c9e4cuda3std6ranges3__45__cpo4cendE,@object
	.size		_ZN34_INTERNAL_aa84df6d_4_k_cu_42071c9e4cuda3std6ranges3__45__cpo4cendE,(_ZN34_INTERNAL_aa84df6d_4_k_cu_42071c9e6thrust24THRUST_300001_SM_1000_NS12placeholders2_7E - _ZN34_INTERNAL_aa84df6d_4_k_cu_42071c9e4cuda3std6ranges3__45__cpo4cendE)
_ZN34_INTERNAL_aa84df6d_4_k_cu_42071c9e4cuda3std6ranges3__45__cpo4cendE:
	.zero		1
	.type		_ZN34_INTERNAL_aa84df6d_4_k_cu_42071c9e6thrust24THRUST_300001_SM_1000_NS12placeholders2_7E,@object
	.size		_ZN34_INTERNAL_aa84df6d_4_k_cu_42071c9e6thrust24THRUST_300001_SM_1000_NS12placeholders2_7E,(_ZN34_INTERNAL_aa84df6d_4_k_cu_42071c9e4cuda3std3__45__cpo5crendE - _ZN34_INTERNAL_aa84df6d_4_k_cu_42071c9e6thrust24THRUST_300001_SM_1000_NS12placeholders2_7E)
_ZN34_INTERNAL_aa84df6d_4_k_cu_42071c9e6thrust24THRUST_300001_SM_1000_NS12placeholders2_7E:
	.zero		1
	.type		_ZN34_INTERNAL_aa84df6d_4_k_cu_42071c9e4cuda3std3__45__cpo5crendE,@object
	.size		_ZN34_INTERNAL_aa84df6d_4_k_cu_42071c9e4cuda3std3__45__cpo5crendE,(_ZN34_INTERNAL_aa84df6d_4_k_cu_42071c9e4cuda3std6ranges3__45__cpo4prevE - _ZN34_INTERNAL_aa84df6d_4_k_cu_42071c9e4cuda3std3__45__cpo5crendE)
_ZN34_INTERNAL_aa84df6d_4_k_cu_42071c9e4cuda3std3__45__cpo5crendE:
	.zero		1
	.type		_ZN34_INTERNAL_aa84df6d_4_k_cu_42071c9e4cuda3std6ranges3__45__cpo4prevE,@object
	.size		_ZN34_INTERNAL_aa84df6d_4_k_cu_42071c9e4cuda3std6ranges3__45__cpo4prevE,(_ZN34_INTERNAL_aa84df6d_4_k_cu_42071c9e4cuda3std6ranges3__45__cpo9iter_moveE - _ZN34_INTERNAL_aa84df6d_4_k_cu_42071c9e4cuda3std6ranges3__45__cpo4prevE)
_ZN34_INTERNAL_aa84df6d_4_k_cu_42071c9e4cuda3std6ranges3__45__cpo4prevE:
	.zero		1
	.type		_ZN34_INTERNAL_aa84df6d_4_k_cu_42071c9e4cuda3std6ranges3__45__cpo9iter_moveE,@object
	.size		_ZN34_INTERNAL_aa84df6d_4_k_cu_42071c9e4cuda3std6ranges3__45__cpo9iter_moveE,(_ZN34_INTERNAL_aa84df6d_4_k_cu_42071c9e6thrust24THRUST_300001_SM_1000_NS6system6detail10sequential3seqE - _ZN34_INTERNAL_aa84df6d_4_k_cu_42071c9e4cuda3std6ranges3__45__cpo9iter_moveE)
_ZN34_INTERNAL_aa84df6d_4_k_cu_42071c9e4cuda3std6ranges3__45__cpo9iter_moveE:
	.zero		1
	.type		_ZN34_INTERNAL_aa84df6d_4_k_cu_42071c9e6thrust24THRUST_300001_SM_1000_NS6system6detail10sequential3seqE,@object
	.size		_ZN34_INTERNAL_aa84df6d_4_k_cu_42071c9e6thrust24THRUST_300001_SM_1000_NS6system6detail10sequential3seqE,(_ZN34_INTERNAL_aa84df6d_4_k_cu_42071c9e6thrust24THRUST_300001_SM_1000_NS12placeholders2_9E - _ZN34_INTERNAL_aa84df6d_4_k_cu_42071c9e6thrust24THRUST_300001_SM_1000_NS6system6detail10sequential3seqE)
_ZN34_INTERNAL_aa84df6d_4_k_cu_42071c9e6thrust24THRUST_300001_SM_1000_NS6system6detail10sequential3seqE:
	.zero		1
	.type		_ZN34_INTERNAL_aa84df6d_4_k_cu_42071c9e6thrust24THRUST_300001_SM_1000_NS12placeholders2_9E,@object
	.size		_ZN34_INTERNAL_aa84df6d_4_k_cu_42071c9e6thrust24THRUST_300001_SM_1000_NS12placeholders2_9E,(_ZN34_INTERNAL_aa84df6d_4_k_cu_42071c9e4cuda3std3__419piecewise_constructE - _ZN34_INTERNAL_aa84df6d_4_k_cu_42071c9e6thrust24THRUST_300001_SM_1000_NS12placeholders2_9E)
_ZN34_INTERNAL_aa84df6d_4_k_cu_42071c9e6thrust24THRUST_300001_SM_1000_NS12placeholders2_9E:
	.zero		1
	.type		_ZN34_INTERNAL_aa84df6d_4_k_cu_42071c9e4cuda3std3__419piecewise_constructE,@object
	.size		_ZN34_INTERNAL_aa84df6d_4_k_cu_42071c9e4cuda3std3__419piecewise_constructE,(_ZN34_INTERNAL_aa84df6d_4_k_cu_42071c9e4cuda3std6ranges3__45__cpo5cdataE - _ZN34_INTERNAL_aa84df6d_4_k_cu_42071c9e4cuda3std3__419piecewise_constructE)
_ZN34_INTERNAL_aa84df6d_4_k_cu_42071c9e4cuda3std3__419piecewise_constructE:
	.zero		1
	.type		_ZN34_INTERNAL_aa84df6d_4_k_cu_42071c9e4cuda3std6ranges3__45__cpo5cdataE,@object
	.size		_ZN34_INTERNAL_aa84df6d_4_k_cu_42071c9e4cuda3std6ranges3__45__cpo5cdataE,(_ZN34_INTERNAL_aa84df6d_4_k_cu_42071c9e6thrust24THRUST_300001_SM_1000_NS12placeholders2_1E - _ZN34_INTERNAL_aa84df6d_4_k_cu_42071c9e4cuda3std6ranges3__45__cpo5cdataE)
_ZN34_INTERNAL_aa84df6d_4_k_cu_42071c9e4cuda3std6ranges3__45__cpo5cdataE:
	.zero		1
	.type		_ZN34_INTERNAL_aa84df6d_4_k_cu_42071c9e6thrust24THRUST_300001_SM_1000_NS12placeholders2_1E,@object
	.size		_ZN34_INTERNAL_aa84df6d_4_k_cu_42071c9e6thrust24THRUST_300001_SM_1000_NS12placeholders2_1E,(_ZN34_INTERNAL_aa84df6d_4_k_cu_42071c9e4cuda3std3__45__cpo3endE - _ZN34_INTERNAL_aa84df6d_4_k_cu_42071c9e6thrust24THRUST_300001_SM_1000_NS12placeholders2_1E)
_ZN34_INTERNAL_aa84df6d_4_k_cu_42071c9e6thrust24THRUST_300001_SM_1000_NS12placeholders2_1E:
	.zero		1
	.type		_ZN34_INTERNAL_aa84df6d_4_k_cu_42071c9e4cuda3std3__45__cpo3endE,@object
	.size		_ZN34_INTERNAL_aa84df6d_4_k_cu_42071c9e4cuda3std3__45__cpo3endE,(_ZN34_INTERNAL_aa84df6d_4_k_cu_42071c9e4cuda3std6ranges3__45__cpo3endE - _ZN34_INTERNAL_aa84df6d_4_k_cu_42071c9e4cuda3std3__45__cpo3endE)
_ZN34_INTERNAL_aa84df6d_4_k_cu_42071c9e4cuda3std3__45__cpo3endE:
	.zero		1
	.type		_ZN34_INTERNAL_aa84df6d_4_k_cu_42071c9e4cuda3std6ranges3__45__cpo3endE,@object
	.size		_ZN34_INTERNAL_aa84df6d_4_k_cu_42071c9e4cuda3std6ranges3__45__cpo3endE,(_ZN34_INTERNAL_aa84df6d_4_k_cu_42071c9e6thrust24THRUST_300001_SM_1000_NS12placeholders2_5E - _ZN34_INTERNAL_aa84df6d_4_k_cu_42071c9e4cuda3std6ranges3__45__cpo3endE)
_ZN34_INTERNAL_aa84df6d_4_k_cu_42071c9e4cuda3std6ranges3__45__cpo3endE:
	.zero		1
	.type		_ZN34_INTERNAL_aa84df6d_4_k_cu_42071c9e6thrust24THRUST_300001_SM_1000_NS12placeholders2_5E,@object
	.size		_ZN34_INTERNAL_aa84df6d_4_k_cu_42071c9e6thrust24THRUST_300001_SM_1000_NS12placeholders2_5E,(_ZN34_INTERNAL_aa84df6d_4_k_cu_42071c9e4cuda3std3__45__cpo4rendE - _ZN34_INTERNAL_aa84df6d_4_k_cu_42071c9e6thrust24THRUST_300001_SM_1000_NS12placeholders2_5E)
_ZN34_INTERNAL_aa84df6d_4_k_cu_42071c9e6thrust24THRUST_300001_SM_1000_NS12placeholders2_5E:
	.zero		1
	.type		_ZN34_INTERNAL_aa84df6d_4_k_cu_42071c9e4cuda3std3__45__cpo4rendE,@object
	.size		_ZN34_INTERNAL_aa84df6d_4_k_cu_42071c9e4cuda3std3__45__cpo4rendE,(_ZN34_INTERNAL_aa84df6d_4_k_cu_42071c9e4cuda3std6ranges3__45__cpo9iter_swapE - _ZN34_INTERNAL_aa84df6d_4_k_cu_42071c9e4cuda3std3__45__cpo4rendE)
_ZN34_INTERNAL_aa84df6d_4_k_cu_42071c9e4cuda3std3__45__cpo4rendE:
	.zero		1
	.type		_ZN34_INTERNAL_aa84df6d_4_k_cu_42071c9e4cuda3std6ranges3__45__cpo9iter_swapE,@object
	.size		_ZN34_INTERNAL_aa84df6d_4_k_cu_42071c9e4cuda3std6ranges3__45__cpo9iter_swapE,(_ZN34_INTERNAL_aa84df6d_4_k_cu_42071c9e4cuda3std3__48unexpectE - _ZN34_INTERNAL_aa84df6d_4_k_cu_42071c9e4cuda3std6ranges3__45__cpo9iter_swapE)
_ZN34_INTERNAL_aa84df6d_4_k_cu_42071c9e4cuda3std6ranges3__45__cpo9iter_swapE:
	.zero		1
	.type		_ZN34_INTERNAL_aa84df6d_4_k_cu_42071c9e4cuda3std3__48unexpectE,@object
	.size		_ZN34_INTERNAL_aa84df6d_4_k_cu_42071c9e4cuda3std3__48unexpectE,(_ZN34_INTERNAL_aa84df6d_4_k_cu_42071c9e6thrust24THRUST_300001_SM_1000_NS8cuda_cub3parE - _ZN34_INTERNAL_aa84df6d_4_k_cu_42071c9e4cuda3std3__48unexpectE)
_ZN34_INTERNAL_aa84df6d_4_k_cu_42071c9e4cuda3std3__48unexpectE:
	.zero		1
	.type		_ZN34_INTERNAL_aa84df6d_4_k_cu_42071c9e6thrust24THRUST_300001_SM_1000_NS8cuda_cub3parE,@object
	.size		_ZN34_INTERNAL_aa84df6d_4_k_cu_42071c9e6thrust24THRUST_300001_SM_1000_NS8cuda_cub3parE,(.L_29 - _ZN34_INTERNAL_aa84df6d_4_k_cu_42071c9e6thrust24THRUST_300001_SM_1000_NS8cuda_cub3parE)
_ZN34_INTERNAL_aa84df6d_4_k_cu_42071c9e6thrust24THRUST_300001_SM_1000_NS8cuda_cub3parE:
	.zero		1
.L_29:


//--------------------- .nv.constant0._ZN5janus18boolIndexPutKernelEPbiiS0_ --------------------------
	.section	.nv.constant0._ZN5janus18boolIndexPutKernelEPbiiS0_,"a",@progbits
	.sectionflags	@""
	.align	4
.nv.constant0._ZN5janus18boolIndexPutKernelEPbiiS0_:
	.zero		920


//--------------------- .nv.constant0._ZN5janus18boolIndexGetKernelEPbiiS0_ --------------------------
	.section	.nv.constant0._ZN5janus18boolIndexGetKernelEPbiiS0_,"a",@progbits
	.sectionflags	@""
	.align	4
.nv.constant0._ZN5janus18boolIndexGetKernelEPbiiS0_:
	.zero		920


//--------------------- .nv.constant0._ZN3cub18CUB_300001_SM_10006detail11EmptyKernelIvEEvv --------------------------
	.section	.nv.constant0._ZN3cub18CUB_300001_SM_10006detail11EmptyKernelIvEEvv,"a",@progbits
	.sectionflags	@""
	.align	4
.nv.constant0._ZN3cub18CUB_300001_SM_10006detail11EmptyKernelIvEEvv:
	.zero		896


//--------------------- SYMBOLS --------------------------

	.type		.nv.reservedSmem.offset0,@object
	.size		.nv.reservedSmem.offset0,0x4
